	.headerflags	@"EF_CUDA_TEXMODE_UNIFIED EF_CUDA_64BIT_ADDRESS EF_CUDA_ACCELERATORS EF_CUDA_SM90 EF_CUDA_VIRTUAL_SM(EF_CUDA_SM90)"
	.elftype	@"ET_EXEC"


//--------------------- .nv.info                  --------------------------
	.section	.nv.info,"",@"SHT_CUDA_INFO"
	.align	4


	//----- nvinfo : EIATTR_REGCOUNT
	.align		4
        /*0000*/ 	.byte	0x04, 0x2f
        /*0002*/ 	.short	(.L_1 - .L_0)
	.align		4
.L_0:
        /*0004*/ 	.word	index@(triton_poi_fused_convolution_relu_1)
        /*0008*/ 	.word	0x00000012


	//----- nvinfo : EIATTR_MIN_STACK_SIZE
	.align		4
.L_1:
        /*000c*/ 	.byte	0x04, 0x12
        /*000e*/ 	.short	(.L_3 - .L_2)
	.align		4
.L_2:
        /*0010*/ 	.word	index@(triton_poi_fused_convolution_relu_1)
        /*0014*/ 	.word	0x00000000


	//----- nvinfo : EIATTR_FRAME_SIZE
	.align		4
.L_3:
        /*0018*/ 	.byte	0x04, 0x11
        /*001a*/ 	.short	(.L_5 - .L_4)
	.align		4
.L_4:
        /*001c*/ 	.word	index@(triton_poi_fused_convolution_relu_1)
        /*0020*/ 	.word	0x00000000


	//----- nvinfo : EIATTR_MIN_STACK_SIZE
	.align		4
.L_5:
        /*0024*/ 	.byte	0x04, 0x12
        /*0026*/ 	.short	(.L_7 - .L_6)
	.align		4
.L_6:
        /*0028*/ 	.word	index@(triton_poi_fused_convolution_relu_1)
        /*002c*/ 	.word	0x00000000
.L_7:


//--------------------- .nv.info.triton_poi_fused_convolution_relu_1 --------------------------
	.section	.nv.info.triton_poi_fused_convolution_relu_1,"",@"SHT_CUDA_INFO"
	.sectionflags	@""
	.align	4


	//----- nvinfo : EIATTR_CUDA_API_VERSION
	.align		4
        /*0000*/ 	.byte	0x04, 0x37
        /*0002*/ 	.short	(.L_9 - .L_8)
.L_8:
        /*0004*/ 	.word	0x0000007c


	//----- nvinfo : EIATTR_KPARAM_INFO
	.align		4
.L_9:
        /*0008*/ 	.byte	0x04, 0x17
        /*000a*/ 	.short	(.L_11 - .L_10)
.L_10:
        /*000c*/ 	.word	0x00000000
        /*0010*/ 	.short	0x0002
        /*0012*/ 	.short	0x0010
        /*0014*/ 	.byte	0x00, 0xf0, 0x11, 0x00


	//----- nvinfo : EIATTR_KPARAM_INFO
	.align		4
.L_11:
        /*0018*/ 	.byte	0x04, 0x17
        /*001a*/ 	.short	(.L_13 - .L_12)
.L_12:
        /*001c*/ 	.word	0x00000000
        /*0020*/ 	.short	0x0001
        /*0022*/ 	.short	0x0008
        /*0024*/ 	.byte	0x00, 0xf4, 0x21, 0x00


	//----- nvinfo : EIATTR_KPARAM_INFO
	.align		4
.L_13:
        /*0028*/ 	.byte	0x04, 0x17
        /*002a*/ 	.short	(.L_15 - .L_14)
.L_14:
        /*002c*/ 	.word	0x00000000
        /*0030*/ 	.short	0x0000
        /*0032*/ 	.short	0x0000
        /*0034*/ 	.byte	0x00, 0xf4, 0x21, 0x00


	//----- nvinfo : EIATTR_SPARSE_MMA_MASK
	.align		4
.L_15:
        /*0038*/ 	.byte	0x03, 0x50
        /*003a*/ 	.short	0x0000


	//----- nvinfo : EIATTR_MAXREG_COUNT
	.align		4
        /*003c*/ 	.byte	0x03, 0x1b
        /*003e*/ 	.short	0x00ff


	//----- nvinfo : EIATTR_EXIT_INSTR_OFFSETS
	.align		4
        /*0040*/ 	.byte	0x04, 0x1c
        /*0042*/ 	.short	(.L_17 - .L_16)


	//   ....[0]....
.L_16:
        /*0044*/ 	.word	0x00000360


	//----- nvinfo : EIATTR_REQNTID
	.align		4
.L_17:
        /*0048*/ 	.byte	0x04, 0x10
        /*004a*/ 	.short	(.L_19 - .L_18)
.L_18:
        /*004c*/ 	.word	0x00000080
        /*0050*/ 	.word	0x00000001
        /*0054*/ 	.word	0x00000001


	//----- nvinfo : EIATTR_CBANK_PARAM_SIZE
	.align		4
.L_19:
        /*0058*/ 	.byte	0x03, 0x19
        /*005a*/ 	.short	0x0014


	//----- nvinfo : EIATTR_PARAM_CBANK
	.align		4
        /*005c*/ 	.byte	0x04, 0x0a
        /*005e*/ 	.short	(.L_21 - .L_20)
	.align		4
.L_20:
        /*0060*/ 	.word	index@(.nv.constant0.triton_poi_fused_convolution_relu_1)
        /*0064*/ 	.short	0x0210
        /*0066*/ 	.short	0x0014


	//----- nvinfo : EIATTR_SW_WAR
	.align		4
.L_21:
        /*0068*/ 	.byte	0x04, 0x36
        /*006a*/ 	.short	(.L_23 - .L_22)
.L_22:
        /*006c*/ 	.word	0x00000008
.L_23:


//--------------------- .nv.callgraph             --------------------------
	.section	.nv.callgraph,"",@"SHT_CUDA_CALLGRAPH"
	.align	4
	.sectionentsize	8
	.align		4
        /*0000*/ 	.word	0x00000000
	.align		4
        /*0004*/ 	.word	0xffffffff
	.align		4
        /*0008*/ 	.word	0x00000000
	.align		4
        /*000c*/ 	.word	0xfffffffe
	.align		4
        /*0010*/ 	.word	0x00000000
	.align		4
        /*0014*/ 	.word	0xfffffffd
	.align		4
        /*0018*/ 	.word	0x00000000
	.align		4
        /*001c*/ 	.word	0xfffffffc


//--------------------- .text.triton_poi_fused_convolution_relu_1 --------------------------
	.section	.text.triton_poi_fused_convolution_relu_1,"ax",@progbits
	.align	128
        .global         triton_poi_fused_convolution_relu_1
        .type           triton_poi_fused_convolution_relu_1,@function
        .size           triton_poi_fused_convolution_relu_1,(.L_x_1 - triton_poi_fused_convolution_relu_1)
        .other          triton_poi_fused_convolution_relu_1,@"STO_CUDA_ENTRY STV_DEFAULT"
triton_poi_fused_convolution_relu_1:
.text.triton_poi_fused_convolution_relu_1:
[----:B------:R-:W-:Y:S01]  /*0000*/  LDC R1, c[0x0][0x28] ;  /* 0x00000a00ff017b82 */ /* 0x000fe20000000800 */
[----:B------:R-:W1:Y:S07]  /*0010*/  S2R R0, SR_TID.X ;  /* 0x0000000000007919 */ /* 0x000e6e0000002100 */
[----:B------:R-:W2:Y:S01]  /*0020*/  LDC.64 R2, c[0x0][0x218] ;  /* 0x00008600ff027b82 */ /* 0x000ea20000000a00 */
[----:B------:R-:W-:Y:S01]  /*0030*/  ULDC.64 UR4, c[0x0][0x208] ;  /* 0x0000820000047ab9 */ /* 0x000fe20000000a00 */
[----:B------:R-:W3:Y:S06]  /*0040*/  S2R R5, SR_CTAID.X ;  /* 0x0000000000057919 */ /* 0x000eec0000002500 */
[----:B------:R-:W4:Y:S01]  /*0050*/  LDC.64 R8, c[0x0][0x210] ;  /* 0x00008400ff087b82 */ /* 0x000f220000000a00 */
[----:B-1----:R-:W-:Y:S01]  /*0060*/  IMAD.SHL.U32 R0, R0, 0x4, RZ ;  /* 0x0000000400007824 */ /* 0x002fe200078e00ff */
[----:B---3--:R-:W-:-:S04]  /*0070*/  SHF.R.S32.HI R4, RZ, 0x15, R5 ;  /* 0x00000015ff047819 */ /* 0x008fc80000011405 */
[----:B------:R-:W-:Y:S02]  /*0080*/  LOP3.LUT R0, R0, 0x1fc, RZ, 0xc0, !PT ;  /* 0x000001fc00007812 */ /* 0x000fe400078ec0ff */
[----:B------:R-:W-:-:S03]  /*0090*/  SGXT R4, R4, 0x1 ;  /* 0x000000010404781a */ /* 0x000fc60000000200 */
[----:B------:R-:W-:-:S04]  /*00a0*/  IMAD R5, R5, 0x400, R0 ;  /* 0x0000040005057824 */ /* 0x000fc800078e0200 */
[----:B----4-:R-:W-:Y:S01]  /*00b0*/  IMAD.WIDE R8, R5, 0x4, R8 ;  /* 0x0000000405087825 */ /* 0x010fe200078e0208 */
[----:B------:R-:W-:-:S04]  /*00c0*/  LEA.HI R4, R4, R5, RZ, 0xc ;  /* 0x0000000504047211 */ /* 0x000fc800078f60ff */
[----:B------:R-:W-:Y:S01]  /*00d0*/  SHF.R.S32.HI R0, RZ, 0xc, R4 ;  /* 0x0000000cff007819 */ /* 0x000fe20000011404 */
[----:B------:R-:W-:-:S03]  /*00e0*/  VIADD R4, R4, 0x200 ;  /* 0x0000020004047836 */ /* 0x000fc60000000000 */
[----:B------:R-:W-:Y:S02]  /*00f0*/  LEA.HI R6, R0, R0, RZ, 0x4 ;  /* 0x0000000000067211 */ /* 0x000fe400078f20ff */
[----:B------:R-:W-:Y:S02]  /*0100*/  SHF.R.S32.HI R4, RZ, 0xc, R4 ;  /* 0x0000000cff047819 */ /* 0x000fe40000011404 */
[----:B------:R-:W-:Y:S02]  /*0110*/  LOP3.LUT R7, R6, 0xfffffff0, RZ, 0xc0, !PT ;  /* 0xfffffff006077812 */ /* 0x000fe400078ec0ff */
[----:B------:R-:W-:-:S03]  /*0120*/  LEA.HI R6, R4, R4, RZ, 0x4 ;  /* 0x0000000404067211 */ /* 0x000fc600078f20ff */
[----:B------:R-:W-:Y:S01]  /*0130*/  IMAD.IADD R7, R0, 0x1, -R7 ;  /* 0x0000000100077824 */ /* 0x000fe200078e0a07 */
[----:B------:R-:W-:-:S03]  /*0140*/  LOP3.LUT R13, R6, 0xfffffff0, RZ, 0xc0, !PT ;  /* 0xfffffff0060d7812 */ /* 0x000fc600078ec0ff */
[----:B--2---:R-:W-:-:S04]  /*0150*/  IMAD.WIDE R10, R7, 0x4, R2 ;  /* 0x00000004070a7825 */ /* 0x004fc800078e0202 */
[----:B------:R-:W-:Y:S02]  /*0160*/  IMAD.IADD R13, R4, 0x1, -R13 ;  /* 0x00000001040d7824 */ /* 0x000fe400078e0a0d */
[----:B------:R-:W2:Y:S02]  /*0170*/  LDG.E.128 R4, desc[UR4][R8.64] ;  /* 0x0000000408047981 */ /* 0x000ea4000c1e1d00 */
[----:B------:R-:W-:Y:S02]  /*0180*/  IMAD.WIDE R2, R13, 0x4, R2 ;  /* 0x000000040d027825 */ /* 0x000fe400078e0202 */
[----:B------:R-:W2:Y:S04]  /*0190*/  LDG.E.EL R10, desc[UR4][R10.64] ;  /* 0x000000040a0a7981 */ /* 0x000ea8000c2e1900 */
[----:B------:R-:W3:Y:S04]  /*01a0*/  LDG.E.EL R2, desc[UR4][R2.64] ;  /* 0x0000000402027981 */ /* 0x000ee8000c2e1900 */
[----:B------:R-:W3:Y:S01]  /*01b0*/  LDG.E.128 R12, desc[UR4][R8.64+0x800] ;  /* 0x00080004080c7981 */ /* 0x000ee2000c1e1d00 */
[CC--:B--2---:R-:W-:Y:S01]  /*01c0*/  FSETP.GEU.AND P6, PT, R5.reuse, -R10.reuse, PT ;  /* 0x8000000a0500720b */ /* 0x0c4fe20003fce000 */
[--C-:B------:R-:W-:Y:S01]  /*01d0*/  FADD R5, R5, R10.reuse ;  /* 0x0000000a05057221 */ /* 0x100fe20000000000 */
[CC--:B------:R-:W-:Y:S01]  /*01e0*/  FSETP.GEU.AND P0, PT, R6.reuse, -R10.reuse, PT ;  /* 0x8000000a0600720b */ /* 0x0c0fe20003f0e000 */
[--C-:B------:R-:W-:Y:S01]  /*01f0*/  FADD R6, R6, R10.reuse ;  /* 0x0000000a06067221 */ /* 0x100fe20000000000 */
[C---:B------:R-:W-:Y:S01]  /*0200*/  FSETP.GEU.AND P1, PT, R7.reuse, -R10, PT ;  /* 0x8000000a0700720b */ /* 0x040fe20003f2e000 */
[----:B------:R-:W-:Y:S01]  /*0210*/  FADD R7, R7, R10 ;  /* 0x0000000a07077221 */ /* 0x000fe20000000000 */
[----:B------:R-:W-:-:S02]  /*0220*/  SEL R5, R5, RZ, P6 ;  /* 0x000000ff05057207 */ /* 0x000fc40003000000 */
[CC--:B---3--:R-:W-:Y:S01]  /*0230*/  FSETP.GEU.AND P3, PT, R13.reuse, -R2.reuse, PT ;  /* 0x800000020d00720b */ /* 0x0c8fe20003f6e000 */
[--C-:B------:R-:W-:Y:S01]  /*0240*/  FADD R13, R13, R2.reuse ;  /* 0x000000020d0d7221 */ /* 0x100fe20000000000 */
[CC--:B------:R-:W-:Y:S01]  /*0250*/  FSETP.GEU.AND P4, PT, R14.reuse, -R2.reuse, PT ;  /* 0x800000020e00720b */ /* 0x0c0fe20003f8e000 */
[--C-:B------:R-:W-:Y:S01]  /*0260*/  FADD R14, R14, R2.reuse ;  /* 0x000000020e0e7221 */ /* 0x100fe20000000000 */
[C---:B------:R-:W-:Y:S01]  /*0270*/  FSETP.GEU.AND P5, PT, R15.reuse, -R2, PT ;  /* 0x800000020f00720b */ /* 0x040fe20003fae000 */
[----:B------:R-:W-:Y:S01]  /*0280*/  FADD R15, R15, R2 ;  /* 0x000000020f0f7221 */ /* 0x000fe20000000000 */
[C---:B------:R-:W-:Y:S01]  /*0290*/  FSETP.GEU.AND P2, PT, R4.reuse, -R10, PT ;  /* 0x8000000a0400720b */ /* 0x040fe20003f4e000 */
[----:B------:R-:W-:Y:S01]  /*02a0*/  FADD R4, R4, R10 ;  /* 0x0000000a04047221 */ /* 0x000fe20000000000 */
[C---:B------:R-:W-:Y:S01]  /*02b0*/  FSETP.GEU.AND P6, PT, R12.reuse, -R2, PT ;  /* 0x800000020c00720b */ /* 0x040fe20003fce000 */
[----:B------:R-:W-:Y:S01]  /*02c0*/  FADD R2, R12, R2 ;  /* 0x000000020c027221 */ /* 0x000fe20000000000 */
[----:B------:R-:W-:-:S02]  /*02d0*/  SEL R6, R6, RZ, P0 ;  /* 0x000000ff06067207 */ /* 0x000fc40000000000 */
[----:B------:R-:W-:Y:S02]  /*02e0*/  SEL R7, R7, RZ, P1 ;  /* 0x000000ff07077207 */ /* 0x000fe40000800000 */
[----:B------:R-:W-:Y:S02]  /*02f0*/  SEL R4, R4, RZ, P2 ;  /* 0x000000ff04047207 */ /* 0x000fe40001000000 */
[----:B------:R-:W-:Y:S02]  /*0300*/  SEL R13, R13, RZ, P3 ;  /* 0x000000ff0d0d7207 */ /* 0x000fe40001800000 */
[----:B------:R-:W-:Y:S01]  /*0310*/  SEL R14, R14, RZ, P4 ;  /* 0x000000ff0e0e7207 */ /* 0x000fe20002000000 */
[----:B------:R-:W-:Y:S01]  /*0320*/  STG.E.128 desc[UR4][R8.64], R4 ;  /* 0x0000000408007986 */ /* 0x000fe2000c101d04 */
[----:B------:R-:W-:Y:S02]  /*0330*/  SEL R15, R15, RZ, P5 ;  /* 0x000000ff0f0f7207 */ /* 0x000fe40002800000 */
[----:B------:R-:W-:-:S05]  /*0340*/  SEL R12, R2, RZ, P6 ;  /* 0x000000ff020c7207 */ /* 0x000fca0003000000 */
[----:B------:R-:W-:Y:S01]  /*0350*/  STG.E.128 desc[UR4][R8.64+0x800], R12 ;  /* 0x0008000c08007986 */ /* 0x000fe2000c101d04 */
[----:B------:R-:W-:Y:S05]  /*0360*/  EXIT ;  /* 0x000000000000794d */ /* 0x000fea0003800000 */
.L_x_0:
[----:B------:R-:W-:-:S00]  /*0370*/  BRA `(.L_x_0) ;  /* 0xfffffffc00fc7947 */ /* 0x000fc0000383ffff */
[----:B------:R-:W-:-:S00]  /*0380*/  NOP ;  /* 0x0000000000007918 */ /* 0x000fc00000000000 */
[----:B------:R-:W-:-:S00]  /*0390*/  NOP ;  /* 0x0000000000007918 */ /* 0x000fc00000000000 */
[----:B------:R-:W-:-:S00]  /*03a0*/  NOP ;  /* 0x0000000000007918 */ /* 0x000fc00000000000 */
[----:B------:R-:W-:-:S00]  /*03b0*/  NOP ;  /* 0x0000000000007918 */ /* 0x000fc00000000000 */
[----:B------:R-:W-:-:S00]  /*03c0*/  NOP ;  /* 0x0000000000007918 */ /* 0x000fc00000000000 */
[----:B------:R-:W-:-:S00]  /*03d0*/  NOP ;  /* 0x0000000000007918 */ /* 0x000fc00000000000 */
[----:B------:R-:W-:-:S00]  /*03e0*/  NOP ;  /* 0x0000000000007918 */ /* 0x000fc00000000000 */
[----:B------:R-:W-:-:S00]  /*03f0*/  NOP ;  /* 0x0000000000007918 */ /* 0x000fc00000000000 */
.L_x_1:


//--------------------- .nv.constant0.triton_poi_fused_convolution_relu_1 --------------------------
	.section	.nv.constant0.triton_poi_fused_convolution_relu_1,"a",@progbits
	.sectionflags	@""
	.align	4
.nv.constant0.triton_poi_fused_convolution_relu_1:
	.zero		548
